//
// Generated by NVIDIA NVVM Compiler
//
// Compiler Build ID: CL-36424714
// Cuda compilation tools, release 13.0, V13.0.88
// Based on NVVM 20.0.0
//

.version 9.0
.target sm_100
.address_size 64

	// .globl	_Z21rgbToGrayscale_uchar3P6uchar3Phii
.const .align 4 .b8 SOBEL_X[36] = {255, 255, 255, 255, 0, 0, 0, 0, 1, 0, 0, 0, 254, 255, 255, 255, 0, 0, 0, 0, 2, 0, 0, 0, 255, 255, 255, 255, 0, 0, 0, 0, 1};
.const .align 4 .b8 SOBEL_Y[36] = {255, 255, 255, 255, 254, 255, 255, 255, 255, 255, 255, 255, 0, 0, 0, 0, 0, 0, 0, 0, 0, 0, 0, 0, 1, 0, 0, 0, 2, 0, 0, 0, 1};

.visible .entry _Z21rgbToGrayscale_uchar3P6uchar3Phii(
	.param .u64 .ptr .align 1 _Z21rgbToGrayscale_uchar3P6uchar3Phii_param_0,
	.param .u64 .ptr .align 1 _Z21rgbToGrayscale_uchar3P6uchar3Phii_param_1,
	.param .u32 _Z21rgbToGrayscale_uchar3P6uchar3Phii_param_2,
	.param .u32 _Z21rgbToGrayscale_uchar3P6uchar3Phii_param_3
)
{
	.reg .pred 	%p<4>;
	.reg .b16 	%rs<4>;
	.reg .b32 	%r<15>;
	.reg .b32 	%f<7>;
	.reg .b64 	%rd<9>;

	ld.param.u64 	%rd1, [_Z21rgbToGrayscale_uchar3P6uchar3Phii_param_0];
	ld.param.u64 	%rd2, [_Z21rgbToGrayscale_uchar3P6uchar3Phii_param_1];
	ld.param.u32 	%r3, [_Z21rgbToGrayscale_uchar3P6uchar3Phii_param_2];
	ld.param.u32 	%r4, [_Z21rgbToGrayscale_uchar3P6uchar3Phii_param_3];
	mov.u32 	%r6, %ctaid.x;
	mov.u32 	%r7, %ntid.x;
	mov.u32 	%r8, %tid.x;
	mad.lo.s32 	%r1, %r6, %r7, %r8;
	mov.u32 	%r9, %ctaid.y;
	mov.u32 	%r10, %ntid.y;
	mov.u32 	%r11, %tid.y;
	mad.lo.s32 	%r12, %r9, %r10, %r11;
	setp.ge.s32 	%p1, %r1, %r3;
	setp.ge.s32 	%p2, %r12, %r4;
	or.pred  	%p3, %p1, %p2;
	@%p3 bra 	$L__BB0_2;
	cvta.to.global.u64 	%rd3, %rd1;
	cvta.to.global.u64 	%rd4, %rd2;
	mad.lo.s32 	%r13, %r3, %r12, %r1;
	cvt.s64.s32 	%rd5, %r13;
	mul.wide.s32 	%rd6, %r13, 3;
	add.s64 	%rd7, %rd3, %rd6;
	ld.global.u8 	%rs1, [%rd7];
	ld.global.u8 	%rs2, [%rd7+1];
	ld.global.u8 	%rs3, [%rd7+2];
	cvt.rn.f32.u16 	%f1, %rs1;
	cvt.rn.f32.u16 	%f2, %rs2;
	mul.f32 	%f3, %f2, 0f3F1645A2;
	fma.rn.f32 	%f4, %f1, 0f3E991687, %f3;
	cvt.rn.f32.u16 	%f5, %rs3;
	fma.rn.f32 	%f6, %f5, 0f3DE978D5, %f4;
	cvt.rzi.u32.f32 	%r14, %f6;
	add.s64 	%rd8, %rd4, %rd5;
	st.global.u8 	[%rd8], %r14;
$L__BB0_2:
	ret;

}
	// .globl	_Z11sobelFilterPhS_ii
.visible .entry _Z11sobelFilterPhS_ii(
	.param .u64 .ptr .align 1 _Z11sobelFilterPhS_ii_param_0,
	.param .u64 .ptr .align 1 _Z11sobelFilterPhS_ii_param_1,
	.param .u32 _Z11sobelFilterPhS_ii_param_2,
	.param .u32 _Z11sobelFilterPhS_ii_param_3
)
{
	.reg .pred 	%p<8>;
	.reg .b32 	%r<70>;
	.reg .b32 	%f<3>;
	.reg .b64 	%rd<12>;

	ld.param.u64 	%rd1, [_Z11sobelFilterPhS_ii_param_0];
	ld.param.u64 	%rd2, [_Z11sobelFilterPhS_ii_param_1];
	ld.param.u32 	%r4, [_Z11sobelFilterPhS_ii_param_2];
	ld.param.u32 	%r5, [_Z11sobelFilterPhS_ii_param_3];
	mov.u32 	%r7, %ctaid.x;
	mov.u32 	%r8, %ntid.x;
	mov.u32 	%r9, %tid.x;
	mad.lo.s32 	%r10, %r7, %r8, %r9;
	mov.u32 	%r11, %ctaid.y;
	mov.u32 	%r12, %ntid.y;
	mov.u32 	%r13, %tid.y;
	mad.lo.s32 	%r14, %r11, %r12, %r13;
	setp.lt.s32 	%p1, %r10, 1;
	add.s32 	%r15, %r4, -1;
	setp.ge.s32 	%p2, %r10, %r15;
	or.pred  	%p3, %p1, %p2;
	setp.eq.s32 	%p4, %r14, 0;
	or.pred  	%p5, %p4, %p3;
	add.s32 	%r16, %r5, -1;
	setp.ge.s32 	%p6, %r14, %r16;
	or.pred  	%p7, %p5, %p6;
	@%p7 bra 	$L__BB1_2;
	cvta.to.global.u64 	%rd3, %rd2;
	cvta.to.global.u64 	%rd4, %rd1;
	add.s32 	%r17, %r14, -1;
	mad.lo.s32 	%r18, %r17, %r4, %r10;
	add.s32 	%r19, %r18, -1;
	cvt.s64.s32 	%rd5, %r19;
	add.s64 	%rd6, %rd4, %rd5;
	ld.global.u8 	%r20, [%rd6];
	ld.const.u32 	%r21, [SOBEL_X];
	mul.lo.s32 	%r22, %r21, %r20;
	ld.const.u32 	%r23, [SOBEL_Y];
	mul.lo.s32 	%r24, %r23, %r20;
	ld.global.u8 	%r25, [%rd6+1];
	ld.const.u32 	%r26, [SOBEL_X+4];
	mad.lo.s32 	%r27, %r26, %r25, %r22;
	ld.const.u32 	%r28, [SOBEL_Y+4];
	mad.lo.s32 	%r29, %r28, %r25, %r24;
	ld.global.u8 	%r30, [%rd6+2];
	ld.const.u32 	%r31, [SOBEL_X+8];
	mad.lo.s32 	%r32, %r31, %r30, %r27;
	ld.const.u32 	%r33, [SOBEL_Y+8];
	mad.lo.s32 	%r34, %r33, %r30, %r29;
	add.s32 	%r35, %r18, %r4;
	cvt.s64.s32 	%rd7, %r4;
	add.s64 	%rd8, %rd6, %rd7;
	ld.global.u8 	%r36, [%rd8];
	ld.const.u32 	%r37, [SOBEL_X+12];
	mad.lo.s32 	%r38, %r37, %r36, %r32;
	ld.const.u32 	%r39, [SOBEL_Y+12];
	mad.lo.s32 	%r40, %r39, %r36, %r34;
	cvt.s64.s32 	%rd9, %r35;
	ld.global.u8 	%r41, [%rd8+1];
	ld.const.u32 	%r42, [SOBEL_X+16];
	mad.lo.s32 	%r43, %r42, %r41, %r38;
	ld.const.u32 	%r44, [SOBEL_Y+16];
	mad.lo.s32 	%r45, %r44, %r41, %r40;
	ld.global.u8 	%r46, [%rd8+2];
	ld.const.u32 	%r47, [SOBEL_X+20];
	mad.lo.s32 	%r48, %r47, %r46, %r43;
	ld.const.u32 	%r49, [SOBEL_Y+20];
	mad.lo.s32 	%r50, %r49, %r46, %r45;
	add.s64 	%rd10, %rd8, %rd7;
	ld.global.u8 	%r51, [%rd10];
	ld.const.u32 	%r52, [SOBEL_X+24];
	mad.lo.s32 	%r53, %r52, %r51, %r48;
	ld.const.u32 	%r54, [SOBEL_Y+24];
	mad.lo.s32 	%r55, %r54, %r51, %r50;
	ld.global.u8 	%r56, [%rd10+1];
	ld.const.u32 	%r57, [SOBEL_X+28];
	mad.lo.s32 	%r58, %r57, %r56, %r53;
	ld.const.u32 	%r59, [SOBEL_Y+28];
	mad.lo.s32 	%r60, %r59, %r56, %r55;
	ld.global.u8 	%r61, [%rd10+2];
	ld.const.u32 	%r62, [SOBEL_X+32];
	mad.lo.s32 	%r63, %r62, %r61, %r58;
	ld.const.u32 	%r64, [SOBEL_Y+32];
	mad.lo.s32 	%r65, %r64, %r61, %r60;
	mul.lo.s32 	%r66, %r63, %r63;
	mad.lo.s32 	%r67, %r65, %r65, %r66;
	cvt.rn.f32.u32 	%f1, %r67;
	sqrt.rn.f32 	%f2, %f1;
	cvt.rzi.s32.f32 	%r68, %f2;
	min.s32 	%r69, %r68, 255;
	add.s64 	%rd11, %rd3, %rd9;
	st.global.u8 	[%rd11], %r69;
$L__BB1_2:
	ret;

}


// ===== COMPILED SASS (sm_100) =====

	.target	sm_100

	.elftype	@"ET_EXEC"


//--------------------- .note.nv.tkinfo           --------------------------
	.section	.note.nv.tkinfo,"",@"SHT_NOTE"
	.sectionflags	@"SHF_NOTE_NV_TKINFO"
	.tkinfo
        /*0018*/ 	.word	0x00000002
        /*0030*/ 	.string	""
        /*0030*/ 	.string	"ptxas"
        /*0030*/ 	.string	"Cuda compilation tools, release 13.0, V13.0.88"
        /*0030*/ 	.string	"Build cuda_13.0.r13.0/compiler.36424714_0"
        /*0030*/ 	.string	"-arch sm_100 -m 64 "



//--------------------- .note.nv.cuinfo           --------------------------
	.section	.note.nv.cuinfo,"",@"SHT_NOTE"
	.sectionflags	@"SHF_NOTE_NV_CUINFO"
        /*0018*/ 	.short	0x0002
        /*001a*/ 	.short	0x0064
        /*001c*/ 	.short	0x0082
	.zero		2


//--------------------- .nv.info                  --------------------------
	.section	.nv.info,"",@"SHT_CUDA_INFO"
	.align	4


	//----- nvinfo : EIATTR_REGCOUNT
	.align		4
        /*0000*/ 	.byte	0x04, 0x2f
        /*0002*/ 	.short	(.L_3 - .L_2)
	.align		4
.L_2:
        /*0004*/ 	.word	index@(_Z21rgbToGrayscale_uchar3P6uchar3Phii)
        /*0008*/ 	.word	0x0000000c


	//----- nvinfo : EIATTR_FRAME_SIZE
	.align		4
.L_3:
        /*000c*/ 	.byte	0x04, 0x11
        /*000e*/ 	.short	(.L_5 - .L_4)
	.align		4
.L_4:
        /*0010*/ 	.word	index@(_Z21rgbToGrayscale_uchar3P6uchar3Phii)
        /*0014*/ 	.word	0x00000000


	//----- nvinfo : EIATTR_REGCOUNT
	.align		4
.L_5:
        /*0018*/ 	.byte	0x04, 0x2f
        /*001a*/ 	.short	(.L_7 - .L_6)
	.align		4
.L_6:
        /*001c*/ 	.word	index@(_Z11sobelFilterPhS_ii)
        /*0020*/ 	.word	0x0000001a


	//----- nvinfo : EIATTR_FRAME_SIZE
	.align		4
.L_7:
        /*0024*/ 	.byte	0x04, 0x11
        /*0026*/ 	.short	(.L_9 - .L_8)
	.align		4
.L_8:
        /*0028*/ 	.word	index@($__internal_0_$__cuda_sm20_sqrt_rn_f32_slowpath)
        /*002c*/ 	.word	0x00000000


	//----- nvinfo : EIATTR_FRAME_SIZE
	.align		4
.L_9:
        /*0030*/ 	.byte	0x04, 0x11
        /*0032*/ 	.short	(.L_11 - .L_10)
	.align		4
.L_10:
        /*0034*/ 	.word	index@(_Z11sobelFilterPhS_ii)
        /*0038*/ 	.word	0x00000000


	//----- nvinfo : EIATTR_MIN_STACK_SIZE
	.align		4
.L_11:
        /*003c*/ 	.byte	0x04, 0x12
        /*003e*/ 	.short	(.L_13 - .L_12)
	.align		4
.L_12:
        /*0040*/ 	.word	index@(_Z11sobelFilterPhS_ii)
        /*0044*/ 	.word	0x00000000


	//----- nvinfo : EIATTR_MIN_STACK_SIZE
	.align		4
.L_13:
        /*0048*/ 	.byte	0x04, 0x12
        /*004a*/ 	.short	(.L_15 - .L_14)
	.align		4
.L_14:
        /*004c*/ 	.word	index@(_Z21rgbToGrayscale_uchar3P6uchar3Phii)
        /*0050*/ 	.word	0x00000000
.L_15:


//--------------------- .nv.compat                --------------------------
	.section	.nv.compat,"",@"SHT_CUDA_COMPAT_INFO"
	.align	4
        /*0000*/ 	.byte	0x02, 0x09, 0x00, 0x00, 0x02, 0x02, 0x01, 0x00, 0x02, 0x05, 0x05, 0x00, 0x03, 0x07, 0x01, 0x01
        /*0010*/ 	.byte	0x02, 0x03, 0x00, 0x00, 0x02, 0x06, 0x01, 0x00, 0x04, 0x0b, 0x08, 0x00, 0x01, 0x00, 0x00, 0x00
        /*0020*/ 	.byte	0x00, 0x00, 0x00, 0x00


//--------------------- .nv.info._Z11sobelFilterPhS_ii --------------------------
	.section	.nv.info._Z11sobelFilterPhS_ii,"",@"SHT_CUDA_INFO"
	.sectionflags	@""
	.align	4


	//----- nvinfo : EIATTR_CUDA_API_VERSION
	.align		4
        /*0000*/ 	.byte	0x04, 0x37
        /*0002*/ 	.short	(.L_17 - .L_16)
.L_16:
        /*0004*/ 	.word	0x00000082


	//----- nvinfo : EIATTR_KPARAM_INFO
	.align		4
.L_17:
        /*0008*/ 	.byte	0x04, 0x17
        /*000a*/ 	.short	(.L_19 - .L_18)
.L_18:
        /*000c*/ 	.word	0x00000000
        /*0010*/ 	.short	0x0003
        /*0012*/ 	.short	0x0014
        /*0014*/ 	.byte	0x00, 0xf0, 0x11, 0x00


	//----- nvinfo : EIATTR_KPARAM_INFO
	.align		4
.L_19:
        /*0018*/ 	.byte	0x04, 0x17
        /*001a*/ 	.short	(.L_21 - .L_20)
.L_20:
        /*001c*/ 	.word	0x00000000
        /*0020*/ 	.short	0x0002
        /*0022*/ 	.short	0x0010
        /*0024*/ 	.byte	0x00, 0xf0, 0x11, 0x00


	//----- nvinfo : EIATTR_KPARAM_INFO
	.align		4
.L_21:
        /*0028*/ 	.byte	0x04, 0x17
        /*002a*/ 	.short	(.L_23 - .L_22)
.L_22:
        /*002c*/ 	.word	0x00000000
        /*0030*/ 	.short	0x0001
        /*0032*/ 	.short	0x0008
        /*0034*/ 	.byte	0x00, 0xf5, 0x21, 0x00


	//----- nvinfo : EIATTR_KPARAM_INFO
	.align		4
.L_23:
        /*0038*/ 	.byte	0x04, 0x17
        /*003a*/ 	.short	(.L_25 - .L_24)
.L_24:
        /*003c*/ 	.word	0x00000000
        /*0040*/ 	.short	0x0000
        /*0042*/ 	.short	0x0000
        /*0044*/ 	.byte	0x00, 0xf5, 0x21, 0x00


	//----- nvinfo : EIATTR_SPARSE_MMA_MASK
	.align		4
.L_25:
        /*0048*/ 	.byte	0x03, 0x50
        /*004a*/ 	.short	0x0000


	//----- nvinfo : EIATTR_MAXREG_COUNT
	.align		4
        /*004c*/ 	.byte	0x03, 0x1b
        /*004e*/ 	.short	0x00ff


	//----- nvinfo : EIATTR_MERCURY_ISA_VERSION
	.align		4
        /*0050*/ 	.byte	0x03, 0x5f
        /*0052*/ 	.short	0x0101


	//----- nvinfo : EIATTR_VRC_CTA_INIT_COUNT
	.align		4
        /*0054*/ 	.byte	0x02, 0x4a
	.zero		1
	.zero		1


	//----- nvinfo : EIATTR_EXIT_INSTR_OFFSETS
	.align		4
        /*0058*/ 	.byte	0x04, 0x1c
        /*005a*/ 	.short	(.L_27 - .L_26)


	//   ....[0]....
.L_26:
        /*005c*/ 	.word	0x00000100


	//   ....[1]....
        /*0060*/ 	.word	0x00000540


	//----- nvinfo : EIATTR_CRS_STACK_SIZE
	.align		4
.L_27:
        /*0064*/ 	.byte	0x04, 0x1e
        /*0066*/ 	.short	(.L_29 - .L_28)
.L_28:
        /*0068*/ 	.word	0x00000000


	//----- nvinfo : EIATTR_CBANK_PARAM_SIZE
	.align		4
.L_29:
        /*006c*/ 	.byte	0x03, 0x19
        /*006e*/ 	.short	0x0018


	//----- nvinfo : EIATTR_PARAM_CBANK
	.align		4
        /*0070*/ 	.byte	0x04, 0x0a
        /*0072*/ 	.short	(.L_31 - .L_30)
	.align		4
.L_30:
        /*0074*/ 	.word	index@(.nv.constant0._Z11sobelFilterPhS_ii)
        /*0078*/ 	.short	0x0380
        /*007a*/ 	.short	0x0018


	//----- nvinfo : EIATTR_SW_WAR
	.align		4
.L_31:
        /*007c*/ 	.byte	0x04, 0x36
        /*007e*/ 	.short	(.L_33 - .L_32)
.L_32:
        /*0080*/ 	.word	0x00000008
.L_33:


//--------------------- .nv.info._Z21rgbToGrayscale_uchar3P6uchar3Phii --------------------------
	.section	.nv.info._Z21rgbToGrayscale_uchar3P6uchar3Phii,"",@"SHT_CUDA_INFO"
	.sectionflags	@""
	.align	4


	//----- nvinfo : EIATTR_CUDA_API_VERSION
	.align		4
        /*0000*/ 	.byte	0x04, 0x37
        /*0002*/ 	.short	(.L_35 - .L_34)
.L_34:
        /*0004*/ 	.word	0x00000082


	//----- nvinfo : EIATTR_KPARAM_INFO
	.align		4
.L_35:
        /*0008*/ 	.byte	0x04, 0x17
        /*000a*/ 	.short	(.L_37 - .L_36)
.L_36:
        /*000c*/ 	.word	0x00000000
        /*0010*/ 	.short	0x0003
        /*0012*/ 	.short	0x0014
        /*0014*/ 	.byte	0x00, 0xf0, 0x11, 0x00


	//----- nvinfo : EIATTR_KPARAM_INFO
	.align		4
.L_37:
        /*0018*/ 	.byte	0x04, 0x17
        /*001a*/ 	.short	(.L_39 - .L_38)
.L_38:
        /*001c*/ 	.word	0x00000000
        /*0020*/ 	.short	0x0002
        /*0022*/ 	.short	0x0010
        /*0024*/ 	.byte	0x00, 0xf0, 0x11, 0x00


	//----- nvinfo : EIATTR_KPARAM_INFO
	.align		4
.L_39:
        /*0028*/ 	.byte	0x04, 0x17
        /*002a*/ 	.short	(.L_41 - .L_40)
.L_40:
        /*002c*/ 	.word	0x00000000
        /*0030*/ 	.short	0x0001
        /*0032*/ 	.short	0x0008
        /*0034*/ 	.byte	0x00, 0xf5, 0x21, 0x00


	//----- nvinfo : EIATTR_KPARAM_INFO
	.align		4
.L_41:
        /*0038*/ 	.byte	0x04, 0x17
        /*003a*/ 	.short	(.L_43 - .L_42)
.L_42:
        /*003c*/ 	.word	0x00000000
        /*0040*/ 	.short	0x0000
        /*0042*/ 	.short	0x0000
        /*0044*/ 	.byte	0x00, 0xf5, 0x21, 0x00


	//----- nvinfo : EIATTR_SPARSE_MMA_MASK
	.align		4
.L_43:
        /*0048*/ 	.byte	0x03, 0x50
        /*004a*/ 	.short	0x0000


	//----- nvinfo : EIATTR_MAXREG_COUNT
	.align		4
        /*004c*/ 	.byte	0x03, 0x1b
        /*004e*/ 	.short	0x00ff


	//----- nvinfo : EIATTR_MERCURY_ISA_VERSION
	.align		4
        /*0050*/ 	.byte	0x03, 0x5f
        /*0052*/ 	.short	0x0101


	//----- nvinfo : EIATTR_VRC_CTA_INIT_COUNT
	.align		4
        /*0054*/ 	.byte	0x02, 0x4a
	.zero		1
	.zero		1


	//----- nvinfo : EIATTR_EXIT_INSTR_OFFSETS
	.align		4
        /*0058*/ 	.byte	0x04, 0x1c
        /*005a*/ 	.short	(.L_45 - .L_44)


	//   ....[0]....
.L_44:
        /*005c*/ 	.word	0x000000c0


	//   ....[1]....
        /*0060*/ 	.word	0x000001f0


	//----- nvinfo : EIATTR_CBANK_PARAM_SIZE
	.align		4
.L_45:
        /*0064*/ 	.byte	0x03, 0x19
        /*0066*/ 	.short	0x0018


	//----- nvinfo : EIATTR_PARAM_CBANK
	.align		4
        /*0068*/ 	.byte	0x04, 0x0a
        /*006a*/ 	.short	(.L_47 - .L_46)
	.align		4
.L_46:
        /*006c*/ 	.word	index@(.nv.constant0._Z21rgbToGrayscale_uchar3P6uchar3Phii)
        /*0070*/ 	.short	0x0380
        /*0072*/ 	.short	0x0018


	//----- nvinfo : EIATTR_SW_WAR
	.align		4
.L_47:
        /*0074*/ 	.byte	0x04, 0x36
        /*0076*/ 	.short	(.L_49 - .L_48)
.L_48:
        /*0078*/ 	.word	0x00000008
.L_49:


//--------------------- .nv.callgraph             --------------------------
	.section	.nv.callgraph,"",@"SHT_CUDA_CALLGRAPH"
	.align	4
	.sectionentsize	8
	.align		4
        /*0000*/ 	.word	0x00000000
	.align		4
        /*0004*/ 	.word	0xffffffff
	.align		4
        /*0008*/ 	.word	0x00000000
	.align		4
        /*000c*/ 	.word	0xfffffffe
	.align		4
        /*0010*/ 	.word	0x00000000
	.align		4
        /*0014*/ 	.word	0xfffffffd
	.align		4
        /*0018*/ 	.word	0x00000000
	.align		4
        /*001c*/ 	.word	0xfffffffc


//--------------------- .nv.constant3             --------------------------
	.section	.nv.constant3,"a",@progbits
	.align	4
.nv.constant3:
	.type		SOBEL_X,@object
	.size		SOBEL_X,(SOBEL_Y - SOBEL_X)
SOBEL_X:
        /*0000*/ 	.byte	0xff, 0xff, 0xff, 0xff, 0x00, 0x00, 0x00, 0x00, 0x01, 0x00, 0x00, 0x00, 0xfe, 0xff, 0xff, 0xff
        /*0010*/ 	.byte	0x00, 0x00, 0x00, 0x00, 0x02, 0x00, 0x00, 0x00, 0xff, 0xff, 0xff, 0xff, 0x00, 0x00, 0x00, 0x00
        /*0020*/ 	.byte	0x01, 0x00, 0x00, 0x00
	.type		SOBEL_Y,@object
	.size		SOBEL_Y,(.L_1 - SOBEL_Y)
SOBEL_Y:
        /*0024*/ 	.byte	0xff, 0xff, 0xff, 0xff, 0xfe, 0xff, 0xff, 0xff, 0xff, 0xff, 0xff, 0xff, 0x00, 0x00, 0x00, 0x00
        /*0034*/ 	.byte	0x00, 0x00, 0x00, 0x00, 0x00, 0x00, 0x00, 0x00, 0x01, 0x00, 0x00, 0x00, 0x02, 0x00, 0x00, 0x00
        /*0044*/ 	.byte	0x01, 0x00, 0x00, 0x00
.L_1:


//--------------------- .text._Z11sobelFilterPhS_ii --------------------------
	.section	.text._Z11sobelFilterPhS_ii,"ax",@progbits
	.align	128
        .global         _Z11sobelFilterPhS_ii
        .type           _Z11sobelFilterPhS_ii,@function
        .size           _Z11sobelFilterPhS_ii,(.L_x_6 - _Z11sobelFilterPhS_ii)
        .other          _Z11sobelFilterPhS_ii,@"STO_CUDA_ENTRY STV_DEFAULT"
_Z11sobelFilterPhS_ii:
.text._Z11sobelFilterPhS_ii:
[----:B------:R-:W-:Y:S01]  /*0000*/  LDC R1, c[0x0][0x37c] ;  /* 0x0000df00ff017b82 */ /* 0x000fe20000000800 */
[----:B------:R-:W0:Y:S07]  /*0010*/  S2R R3, SR_TID.X ;  /* 0x0000000000037919 */ /* 0x000e2e0000002100 */
[----:B------:R-:W0:Y:S01]  /*0020*/  S2UR UR5, SR_CTAID.X ;  /* 0x00000000000579c3 */ /* 0x000e220000002500 */
[----:B------:R-:W1:Y:S01]  /*0030*/  LDCU.64 UR8, c[0x0][0x390] ;  /* 0x00007200ff0877ac */ /* 0x000e620008000a00 */
[----:B------:R-:W2:Y:S06]  /*0040*/  S2R R5, SR_TID.Y ;  /* 0x0000000000057919 */ /* 0x000eac0000002200 */
[----:B------:R-:W0:Y:S08]  /*0050*/  LDC R0, c[0x0][0x360] ;  /* 0x0000d800ff007b82 */ /* 0x000e300000000800 */
[----:B------:R-:W2:Y:S01]  /*0060*/  S2UR UR6, SR_CTAID.Y ;  /* 0x00000000000679c3 */ /* 0x000ea20000002600 */
[----:B-1----:R-:W-:-:S07]  /*0070*/  UIADD3 UR4, UPT, UPT, UR8, -0x1, URZ ;  /* 0xffffffff08047890 */ /* 0x002fce000fffe0ff */
[----:B------:R-:W2:Y:S01]  /*0080*/  LDC R2, c[0x0][0x364] ;  /* 0x0000d900ff027b82 */ /* 0x000ea20000000800 */
[----:B0-----:R-:W-:-:S05]  /*0090*/  IMAD R0, R0, UR5, R3 ;  /* 0x0000000500007c24 */ /* 0x001fca000f8e0203 */
[----:B------:R-:W-:Y:S01]  /*00a0*/  ISETP.GE.AND P0, PT, R0, UR4, PT ;  /* 0x0000000400007c0c */ /* 0x000fe2000bf06270 */
[----:B------:R-:W-:-:S03]  /*00b0*/  UIADD3 UR4, UPT, UPT, UR9, -0x1, URZ ;  /* 0xffffffff09047890 */ /* 0x000fc6000fffe0ff */
[----:B------:R-:W-:Y:S01]  /*00c0*/  ISETP.LT.OR P0, PT, R0, 0x1, P0 ;  /* 0x000000010000780c */ /* 0x000fe20000701670 */
[----:B--2---:R-:W-:-:S05]  /*00d0*/  IMAD R2, R2, UR6, R5 ;  /* 0x0000000602027c24 */ /* 0x004fca000f8e0205 */
[----:B------:R-:W-:-:S04]  /*00e0*/  ISETP.EQ.OR P0, PT, R2, RZ, P0 ;  /* 0x000000ff0200720c */ /* 0x000fc80000702670 */
[----:B------:R-:W-:-:S13]  /*00f0*/  ISETP.GE.OR P0, PT, R2, UR4, P0 ;  /* 0x0000000402007c0c */ /* 0x000fda0008706670 */
[----:B------:R-:W-:Y:S05]  /*0100*/  @P0 EXIT ;  /* 0x000000000000094d */ /* 0x000fea0003800000 */
[----:B------:R-:W0:Y:S01]  /*0110*/  LDCU.64 UR6, c[0x0][0x380] ;  /* 0x00007000ff0677ac */ /* 0x000e220008000a00 */
[----:B------:R-:W-:Y:S01]  /*0120*/  IADD3 R3, PT, PT, R2, -0x1, RZ ;  /* 0xffffffff02037810 */ /* 0x000fe20007ffe0ff */
[----:B------:R-:W1:Y:S04]  /*0130*/  LDCU.64 UR4, c[0x0][0x358] ;  /* 0x00006b00ff0477ac */ /* 0x000e680008000a00 */
[----:B------:R-:W-:Y:S01]  /*0140*/  IMAD R0, R3, UR8, R0 ;  /* 0x0000000803007c24 */ /* 0x000fe2000f8e0200 */
[----:B------:R-:W2:Y:S04]  /*0150*/  LDCU.128 UR12, c[0x3][URZ] ;  /* 0x00c00000ff0c77ac */ /* 0x000ea80008000c00 */
[----:B------:R-:W-:Y:S01]  /*0160*/  IADD3 R3, PT, PT, R0, -0x1, RZ ;  /* 0xffffffff00037810 */ /* 0x000fe20007ffe0ff */
[----:B------:R-:W3:Y:S01]  /*0170*/  LDCU.128 UR24, c[0x3][0x20] ;  /* 0x00c00400ff1877ac */ /* 0x000ee20008000c00 */
[----:B------:R-:W4:Y:S02]  /*0180*/  LDCU.128 UR16, c[0x3][0x30] ;  /* 0x00c00600ff1077ac */ /* 0x000f240008000c00 */
[----:B0-----:R-:W-:Y:S01]  /*0190*/  IADD3 R2, P0, PT, R3, UR6, RZ ;  /* 0x0000000603027c10 */ /* 0x001fe2000ff1e0ff */
[----:B------:R-:W-:-:S03]  /*01a0*/  USHF.R.S32.HI UR6, URZ, 0x1f, UR8 ;  /* 0x0000001fff067899 */ /* 0x000fc60008011408 */
[----:B------:R-:W-:Y:S01]  /*01b0*/  LEA.HI.X.SX32 R3, R3, UR7, 0x1, P0 ;  /* 0x0000000703037c11 */ /* 0x000fe200080f0eff */
[----:B------:R-:W0:Y:S01]  /*01c0*/  LDCU.128 UR20, c[0x3][0x10] ;  /* 0x00c00200ff1477ac */ /* 0x000e220008000c00 */
[----:B------:R-:W-:-:S03]  /*01d0*/  IADD3 R4, P0, PT, R2, UR8, RZ ;  /* 0x0000000802047c10 */ /* 0x000fc6000ff1e0ff */
[----:B-1----:R-:W2:Y:S01]  /*01e0*/  LDG.E.U8 R8, desc[UR4][R2.64] ;  /* 0x0000000402087981 */ /* 0x002ea2000c1e1100 */
[----:B------:R-:W-:-:S03]  /*01f0*/  IADD3.X R5, PT, PT, R3, UR6, RZ, P0, !PT ;  /* 0x0000000603057c10 */ /* 0x000fc600087fe4ff */
[----:B------:R-:W5:Y:S04]  /*0200*/  LDG.E.U8 R9, desc[UR4][R2.64+0x1] ;  /* 0x0000010402097981 */ /* 0x000f68000c1e1100 */
[----:B------:R2:W4:Y:S01]  /*0210*/  LDG.E.U8 R11, desc[UR4][R2.64+0x2] ;  /* 0x00000204020b7981 */ /* 0x000522000c1e1100 */
[----:B------:R-:W-:-:S03]  /*0220*/  IADD3 R6, P0, PT, R4, UR8, RZ ;  /* 0x0000000804067c10 */ /* 0x000fc6000ff1e0ff */
[----:B------:R-:W4:Y:S01]  /*0230*/  LDG.E.U8 R13, desc[UR4][R4.64] ;  /* 0x00000004040d7981 */ /* 0x000f22000c1e1100 */
[----:B------:R-:W-:Y:S01]  /*0240*/  IADD3.X R7, PT, PT, R5, UR6, RZ, P0, !PT ;  /* 0x0000000605077c10 */ /* 0x000fe200087fe4ff */
[----:B------:R-:W1:Y:S02]  /*0250*/  LDCU.64 UR6, c[0x3][0x40] ;  /* 0x00c00800ff0677ac */ /* 0x000e640008000a00 */
[----:B------:R-:W0:Y:S04]  /*0260*/  LDG.E.U8 R15, desc[UR4][R4.64+0x1] ;  /* 0x00000104040f7981 */ /* 0x000e28000c1e1100 */
[----:B------:R-:W4:Y:S04]  /*0270*/  LDG.E.U8 R17, desc[UR4][R4.64+0x2] ;  /* 0x0000020404117981 */ /* 0x000f28000c1e1100 */
[----:B------:R-:W4:Y:S04]  /*0280*/  LDG.E.U8 R19, desc[UR4][R6.64] ;  /* 0x0000000406137981 */ /* 0x000f28000c1e1100 */
[----:B------:R-:W4:Y:S04]  /*0290*/  LDG.E.U8 R21, desc[UR4][R6.64+0x1] ;  /* 0x0000010406157981 */ /* 0x000f28000c1e1100 */
[----:B------:R-:W4:Y:S01]  /*02a0*/  LDG.E.U8 R23, desc[UR4][R6.64+0x2] ;  /* 0x0000020406177981 */ /* 0x000f22000c1e1100 */
[----:B------:R-:W-:Y:S01]  /*02b0*/  BSSY.RECONVERGENT B0, `(.L_x_0) ;  /* 0x0000022000007945 */ /* 0x000fe20003800200 */
[----:B--2---:R-:W-:-:S02]  /*02c0*/  IMAD R2, R8, UR12, RZ ;  /* 0x0000000c08027c24 */ /* 0x004fc4000f8e02ff */
[----:B---3--:R-:W-:Y:S02]  /*02d0*/  IMAD R8, R8, UR25, RZ ;  /* 0x0000001908087c24 */ /* 0x008fe4000f8e02ff */
[C---:B-----5:R-:W-:Y:S02]  /*02e0*/  IMAD R2, R9.reuse, UR13, R2 ;  /* 0x0000000d09027c24 */ /* 0x060fe4000f8e0202 */
[----:B------:R-:W-:Y:S02]  /*02f0*/  IMAD R8, R9, UR26, R8 ;  /* 0x0000001a09087c24 */ /* 0x000fe4000f8e0208 */
[C---:B----4-:R-:W-:Y:S02]  /*0300*/  IMAD R2, R11.reuse, UR14, R2 ;  /* 0x0000000e0b027c24 */ /* 0x050fe4000f8e0202 */
[----:B------:R-:W-:Y:S02]  /*0310*/  IMAD R8, R11, UR27, R8 ;  /* 0x0000001b0b087c24 */ /* 0x000fe4000f8e0208 */
[----:B------:R-:W-:-:S02]  /*0320*/  IMAD R2, R13, UR15, R2 ;  /* 0x0000000f0d027c24 */ /* 0x000fc4000f8e0202 */
[----:B------:R-:W-:Y:S02]  /*0330*/  IMAD R8, R13, UR16, R8 ;  /* 0x000000100d087c24 */ /* 0x000fe4000f8e0208 */
[C---:B0-----:R-:W-:Y:S02]  /*0340*/  IMAD R2, R15.reuse, UR20, R2 ;  /* 0x000000140f027c24 */ /* 0x041fe4000f8e0202 */
[----:B------:R-:W-:Y:S02]  /*0350*/  IMAD R8, R15, UR17, R8 ;  /* 0x000000110f087c24 */ /* 0x000fe4000f8e0208 */
[C---:B------:R-:W-:Y:S02]  /*0360*/  IMAD R2, R17.reuse, UR21, R2 ;  /* 0x0000001511027c24 */ /* 0x040fe4000f8e0202 */
[----:B------:R-:W-:Y:S02]  /*0370*/  IMAD R8, R17, UR18, R8 ;  /* 0x0000001211087c24 */ /* 0x000fe4000f8e0208 */
[----:B------:R-:W-:-:S02]  /*0380*/  IMAD R2, R19, UR22, R2 ;  /* 0x0000001613027c24 */ /* 0x000fc4000f8e0202 */
[----:B------:R-:W-:Y:S02]  /*0390*/  IMAD R8, R19, UR19, R8 ;  /* 0x0000001313087c24 */ /* 0x000fe4000f8e0208 */
[C---:B------:R-:W-:Y:S02]  /*03a0*/  IMAD R2, R21.reuse, UR23, R2 ;  /* 0x0000001715027c24 */ /* 0x040fe4000f8e0202 */
[----:B-1----:R-:W-:Y:S02]  /*03b0*/  IMAD R8, R21, UR6, R8 ;  /* 0x0000000615087c24 */ /* 0x002fe4000f8e0208 */
[C---:B------:R-:W-:Y:S02]  /*03c0*/  IMAD R2, R23.reuse, UR24, R2 ;  /* 0x0000001817027c24 */ /* 0x040fe4000f8e0202 */
[----:B------:R-:W-:Y:S02]  /*03d0*/  IMAD R8, R23, UR7, R8 ;  /* 0x0000000717087c24 */ /* 0x000fe4000f8e0208 */
[----:B------:R-:W-:-:S04]  /*03e0*/  IMAD R3, R2, R2, RZ ;  /* 0x0000000202037224 */ /* 0x000fc800078e02ff */
[----:B------:R-:W-:-:S05]  /*03f0*/  IMAD R3, R8, R8, R3 ;  /* 0x0000000808037224 */ /* 0x000fca00078e0203 */
[----:B------:R-:W-:-:S04]  /*0400*/  I2FP.F32.U32 R3, R3 ;  /* 0x0000000300037245 */ /* 0x000fc80000201000 */
[----:B------:R-:W-:Y:S01]  /*0410*/  IADD3 R4, PT, PT, R3, -0xd000000, RZ ;  /* 0xf300000003047810 */ /* 0x000fe20007ffe0ff */
[----:B------:R0:W1:Y:S03]  /*0420*/  MUFU.RSQ R2, R3 ;  /* 0x0000000300027308 */ /* 0x0000660000001400 */
[----:B------:R-:W-:Y:S02]  /*0430*/  ISETP.GT.U32.AND P0, PT, R4, 0x727fffff, PT ;  /* 0x727fffff0400780c */ /* 0x000fe40003f04070 */
[----:B------:R-:W-:-:S11]  /*0440*/  IADD3 R4, PT, PT, R0, UR8, RZ ;  /* 0x0000000800047c10 */ /* 0x000fd6000fffe0ff */
[----:B0-----:R-:W-:Y:S05]  /*0450*/  @!P0 BRA `(.L_x_1) ;  /* 0x00000000000c8947 */ /* 0x001fea0003800000 */
[----:B------:R-:W-:-:S07]  /*0460*/  MOV R8, 0x480 ;  /* 0x0000048000087802 */ /* 0x000fce0000000f00 */
[----:B-1----:R-:W-:Y:S05]  /*0470*/  CALL.REL.NOINC `($__internal_0_$__cuda_sm20_sqrt_rn_f32_slowpath) ;  /* 0x0000000000347944 */ /* 0x002fea0003c00000 */
[----:B------:R-:W-:Y:S05]  /*0480*/  BRA `(.L_x_2) ;  /* 0x0000000000107947 */ /* 0x000fea0003800000 */
.L_x_1:
[----:B-1----:R-:W-:Y:S01]  /*0490*/  FMUL.FTZ R0, R3, R2 ;  /* 0x0000000203007220 */ /* 0x002fe20000410000 */
[----:B------:R-:W-:-:S03]  /*04a0*/  FMUL.FTZ R2, R2, 0.5 ;  /* 0x3f00000002027820 */ /* 0x000fc60000410000 */
[----:B------:R-:W-:-:S04]  /*04b0*/  FFMA R3, -R0, R0, R3 ;  /* 0x0000000000037223 */ /* 0x000fc80000000103 */
[----:B------:R-:W-:-:S07]  /*04c0*/  FFMA R0, R3, R2, R0 ;  /* 0x0000000203007223 */ /* 0x000fce0000000000 */
.L_x_2:
[----:B------:R-:W-:Y:S05]  /*04d0*/  BSYNC.RECONVERGENT B0 ;  /* 0x0000000000007941 */ /* 0x000fea0003800200 */
.L_x_0:
[----:B------:R-:W0:Y:S01]  /*04e0*/  LDCU.64 UR6, c[0x0][0x388] ;  /* 0x00007100ff0677ac */ /* 0x000e220008000a00 */
[----:B------:R-:W1:Y:S02]  /*04f0*/  F2I.TRUNC.NTZ R0, R0 ;  /* 0x0000000000007305 */ /* 0x000e64000020f100 */
[----:B-1----:R-:W-:Y:S02]  /*0500*/  VIMNMX R5, PT, PT, R0, 0xff, PT ;  /* 0x000000ff00057848 */ /* 0x002fe40003fe0100 */
[----:B0-----:R-:W-:-:S04]  /*0510*/  IADD3 R2, P0, PT, R4, UR6, RZ ;  /* 0x0000000604027c10 */ /* 0x001fc8000ff1e0ff */
[----:B------:R-:W-:-:S05]  /*0520*/  LEA.HI.X.SX32 R3, R4, UR7, 0x1, P0 ;  /* 0x0000000704037c11 */ /* 0x000fca00080f0eff */
[----:B------:R-:W-:Y:S01]  /*0530*/  STG.E.U8 desc[UR4][R2.64], R5 ;  /* 0x0000000502007986 */ /* 0x000fe2000c101104 */
[----:B------:R-:W-:Y:S05]  /*0540*/  EXIT ;  /* 0x000000000000794d */ /* 0x000fea0003800000 */
        .weak           $__internal_0_$__cuda_sm20_sqrt_rn_f32_slowpath
        .type           $__internal_0_$__cuda_sm20_sqrt_rn_f32_slowpath,@function
        .size           $__internal_0_$__cuda_sm20_sqrt_rn_f32_slowpath,(.L_x_6 - $__internal_0_$__cuda_sm20_sqrt_rn_f32_slowpath)
$__internal_0_$__cuda_sm20_sqrt_rn_f32_slowpath:
[----:B------:R-:W-:-:S13]  /*0550*/  LOP3.LUT P0, RZ, R3, 0x7fffffff, RZ, 0xc0, !PT ;  /* 0x7fffffff03ff7812 */ /* 0x000fda000780c0ff */
[----:B------:R-:W-:Y:S05]  /*0560*/  @!P0 BRA `(.L_x_3) ;  /* 0x0000000000448947 */ /* 0x000fea0003800000 */
[----:B------:R-:W-:Y:S02]  /*0570*/  FSETP.GEU.FTZ.AND P0, PT, R3, RZ, PT ;  /* 0x000000ff0300720b */ /* 0x000fe40003f1e000 */
[----:B------:R-:W-:-:S11]  /*0580*/  MOV R0, R3 ;  /* 0x0000000300007202 */ /* 0x000fd60000000f00 */
[----:B------:R-:W-:Y:S01]  /*0590*/  @!P0 MOV R3, 0x7fffffff ;  /* 0x7fffffff00038802 */ /* 0x000fe20000000f00 */
[----:B------:R-:W-:Y:S06]  /*05a0*/  @!P0 BRA `(.L_x_3) ;  /* 0x0000000000348947 */ /* 0x000fec0003800000 */
[----:B------:R-:W-:-:S13]  /*05b0*/  FSETP.GTU.FTZ.AND P0, PT, |R0|, +INF , PT ;  /* 0x7f8000000000780b */ /* 0x000fda0003f1c200 */
[----:B------:R-:W-:Y:S01]  /*05c0*/  @P0 FADD.FTZ R3, R0, 1 ;  /* 0x3f80000000030421 */ /* 0x000fe20000010000 */
[----:B------:R-:W-:Y:S06]  /*05d0*/  @P0 BRA `(.L_x_3) ;  /* 0x0000000000280947 */ /* 0x000fec0003800000 */
[----:B------:R-:W-:-:S13]  /*05e0*/  FSETP.NEU.FTZ.AND P0, PT, |R0|, +INF , PT ;  /* 0x7f8000000000780b */ /* 0x000fda0003f1d200 */
[----:B------:R-:W-:-:S04]  /*05f0*/  @P0 FFMA R2, R0, 1.84467440737095516160e+19, RZ ;  /* 0x5f80000000020823 */ /* 0x000fc800000000ff */
[----:B------:R-:W0:Y:S02]  /*0600*/  @P0 MUFU.RSQ R3, R2 ;  /* 0x0000000200030308 */ /* 0x000e240000001400 */
[----:B0-----:R-:W-:Y:S01]  /*0610*/  @P0 FMUL.FTZ R5, R2, R3 ;  /* 0x0000000302050220 */ /* 0x001fe20000410000 */
[----:B------:R-:W-:Y:S01]  /*0620*/  @P0 FMUL.FTZ R7, R3, 0.5 ;  /* 0x3f00000003070820 */ /* 0x000fe20000410000 */
[----:B------:R-:W-:Y:S02]  /*0630*/  @!P0 MOV R3, R0 ;  /* 0x0000000000038202 */ /* 0x000fe40000000f00 */
[----:B------:R-:W-:-:S04]  /*0640*/  @P0 FADD.FTZ R6, -R5, -RZ ;  /* 0x800000ff05060221 */ /* 0x000fc80000010100 */
[----:B------:R-:W-:-:S04]  /*0650*/  @P0 FFMA R6, R5, R6, R2 ;  /* 0x0000000605060223 */ /* 0x000fc80000000002 */
[----:B------:R-:W-:-:S04]  /*0660*/  @P0 FFMA R6, R6, R7, R5 ;  /* 0x0000000706060223 */ /* 0x000fc80000000005 */
[----:B------:R-:W-:-:S07]  /*0670*/  @P0 FMUL.FTZ R3, R6, 2.3283064365386962891e-10 ;  /* 0x2f80000006030820 */ /* 0x000fce0000410000 */
.L_x_3:
[----:B------:R-:W-:Y:S01]  /*0680*/  MOV R0, R3 ;  /* 0x0000000300007202 */ /* 0x000fe20000000f00 */
[----:B------:R-:W-:Y:S01]  /*0690*/  HFMA2 R3, -RZ, RZ, 0, 0 ;  /* 0x00000000ff037431 */ /* 0x000fe200000001ff */
[----:B------:R-:W-:-:S04]  /*06a0*/  MOV R2, R8 ;  /* 0x0000000800027202 */ /* 0x000fc80000000f00 */
[----:B------:R-:W-:Y:S05]  /*06b0*/  RET.REL.NODEC R2 `(_Z11sobelFilterPhS_ii) ;  /* 0xfffffff802507950 */ /* 0x000fea0003c3ffff */
.L_x_4:
[----:B------:R-:W-:-:S00]  /*06c0*/  BRA `(.L_x_4) ;  /* 0xfffffffc00fc7947 */ /* 0x000fc0000383ffff */
[----:B------:R-:W-:-:S00]  /*06d0*/  NOP ;  /* 0x0000000000007918 */ /* 0x000fc00000000000 */
        /* <DEDUP_REMOVED lines=10> */
.L_x_6:


//--------------------- .text._Z21rgbToGrayscale_uchar3P6uchar3Phii --------------------------
	.section	.text._Z21rgbToGrayscale_uchar3P6uchar3Phii,"ax",@progbits
	.align	128
        .global         _Z21rgbToGrayscale_uchar3P6uchar3Phii
        .type           _Z21rgbToGrayscale_uchar3P6uchar3Phii,@function
        .size           _Z21rgbToGrayscale_uchar3P6uchar3Phii,(.L_x_8 - _Z21rgbToGrayscale_uchar3P6uchar3Phii)
        .other          _Z21rgbToGrayscale_uchar3P6uchar3Phii,@"STO_CUDA_ENTRY STV_DEFAULT"
_Z21rgbToGrayscale_uchar3P6uchar3Phii:
.text._Z21rgbToGrayscale_uchar3P6uchar3Phii:
[----:B------:R-:W-:Y:S01]  /*0000*/  LDC R1, c[0x0][0x37c] ;  /* 0x0000df00ff017b82 */ /* 0x000fe20000000800 */
[----:B------:R-:W0:Y:S07]  /*0010*/  S2R R2, SR_TID.Y ;  /* 0x0000000000027919 */ /* 0x000e2e0000002200 */
[----:B------:R-:W1:Y:S01]  /*0020*/  LDC R0, c[0x0][0x360] ;  /* 0x0000d800ff007b82 */ /* 0x000e620000000800 */
[----:B------:R-:W2:Y:S01]  /*0030*/  LDCU.64 UR6, c[0x0][0x390] ;  /* 0x00007200ff0677ac */ /* 0x000ea20008000a00 */
[----:B------:R-:W1:Y:S06]  /*0040*/  S2R R3, SR_TID.X ;  /* 0x0000000000037919 */ /* 0x000e6c0000002100 */
[----:B------:R-:W0:Y:S08]  /*0050*/  S2UR UR5, SR_CTAID.Y ;  /* 0x00000000000579c3 */ /* 0x000e300000002600 */
[----:B------:R-:W0:Y:S08]  /*0060*/  LDC R5, c[0x0][0x364] ;  /* 0x0000d900ff057b82 */ /* 0x000e300000000800 */
[----:B------:R-:W1:Y:S01]  /*0070*/  S2UR UR4, SR_CTAID.X ;  /* 0x00000000000479c3 */ /* 0x000e620000002500 */
[----:B0-----:R-:W-:-:S05]  /*0080*/  IMAD R5, R5, UR5, R2 ;  /* 0x0000000505057c24 */ /* 0x001fca000f8e0202 */
[----:B--2---:R-:W-:Y:S01]  /*0090*/  ISETP.GE.AND P0, PT, R5, UR7, PT ;  /* 0x0000000705007c0c */ /* 0x004fe2000bf06270 */
[----:B-1----:R-:W-:-:S05]  /*00a0*/  IMAD R0, R0, UR4, R3 ;  /* 0x0000000400007c24 */ /* 0x002fca000f8e0203 */
[----:B------:R-:W-:-:S13]  /*00b0*/  ISETP.GE.OR P0, PT, R0, UR6, P0 ;  /* 0x0000000600007c0c */ /* 0x000fda0008706670 */
[----:B------:R-:W-:Y:S05]  /*00c0*/  @P0 EXIT ;  /* 0x000000000000094d */ /* 0x000fea0003800000 */
[----:B------:R-:W0:Y:S01]  /*00d0*/  LDC.64 R2, c[0x0][0x380] ;  /* 0x0000e000ff027b82 */ /* 0x000e220000000a00 */
[----:B------:R-:W1:Y:S01]  /*00e0*/  LDCU.64 UR4, c[0x0][0x358] ;  /* 0x00006b00ff0477ac */ /* 0x000e620008000a00 */
[----:B------:R-:W-:Y:S01]  /*00f0*/  IMAD R5, R5, UR6, R0 ;  /* 0x0000000605057c24 */ /* 0x000fe2000f8e0200 */
[----:B------:R-:W2:Y:S03]  /*0100*/  LDCU.64 UR8, c[0x0][0x388] ;  /* 0x00007100ff0877ac */ /* 0x000ea60008000a00 */
[----:B0-----:R-:W-:-:S05]  /*0110*/  IMAD.WIDE R2, R5, 0x3, R2 ;  /* 0x0000000305027825 */ /* 0x001fca00078e0202 */
[----:B-1----:R-:W3:Y:S04]  /*0120*/  LDG.E.U8 R4, desc[UR4][R2.64+0x1] ;  /* 0x0000010402047981 */ /* 0x002ee8000c1e1100 */
[----:B------:R-:W4:Y:S04]  /*0130*/  LDG.E.U8 R0, desc[UR4][R2.64] ;  /* 0x0000000402007981 */ /* 0x000f28000c1e1100 */
[----:B------:R-:W5:Y:S01]  /*0140*/  LDG.E.U8 R6, desc[UR4][R2.64+0x2] ;  /* 0x0000020402067981 */ /* 0x000f62000c1e1100 */
[----:B---3--:R-:W-:Y:S02]  /*0150*/  I2FP.F32.U32 R4, R4 ;  /* 0x0000000400047245 */ /* 0x008fe40000201000 */
[----:B----4-:R-:W-:-:S03]  /*0160*/  I2FP.F32.U32 R0, R0 ;  /* 0x0000000000007245 */ /* 0x010fc60000201000 */
[----:B------:R-:W-:Y:S01]  /*0170*/  FMUL R7, R4, 0.58700001239776611328 ;  /* 0x3f1645a204077820 */ /* 0x000fe20000400000 */
[C---:B--2---:R-:W-:Y:S02]  /*0180*/  IADD3 R4, P0, PT, R5.reuse, UR8, RZ ;  /* 0x0000000805047c10 */ /* 0x044fe4000ff1e0ff */
[----:B-----5:R-:W-:Y:S01]  /*0190*/  I2FP.F32.U32 R9, R6 ;  /* 0x0000000600097245 */ /* 0x020fe20000201000 */
[----:B------:R-:W-:Y:S01]  /*01a0*/  FFMA R0, R0, 0.29899999499320983887, R7 ;  /* 0x3e99168700007823 */ /* 0x000fe20000000007 */
[----:B------:R-:W-:-:S03]  /*01b0*/  LEA.HI.X.SX32 R5, R5, UR9, 0x1, P0 ;  /* 0x0000000905057c11 */ /* 0x000fc600080f0eff */
[----:B------:R-:W-:-:S04]  /*01c0*/  FFMA R0, R9, 0.11400000005960464478, R0 ;  /* 0x3de978d509007823 */ /* 0x000fc80000000000 */
[----:B------:R-:W0:Y:S02]  /*01d0*/  F2I.U32.TRUNC.NTZ R7, R0 ;  /* 0x0000000000077305 */ /* 0x000e24000020f000 */
[----:B0-----:R-:W-:Y:S01]  /*01e0*/  STG.E.U8 desc[UR4][R4.64], R7 ;  /* 0x0000000704007986 */ /* 0x001fe2000c101104 */
[----:B------:R-:W-:Y:S05]  /*01f0*/  EXIT ;  /* 0x000000000000794d */ /* 0x000fea0003800000 */
.L_x_5:
        /* <DEDUP_REMOVED lines=16> */
.L_x_8:


//--------------------- .nv.shared.reserved.0     --------------------------
	.section	.nv.shared.reserved.0,"aw",@nobits
	.weak		__nv_reservedSMEM_offset_0_alias
	.size		__nv_reservedSMEM_offset_0_alias, 0, 64
	.other		__nv_reservedSMEM_offset_0_alias,@"STO_CUDA_RESERVED_SHARED STV_DEFAULT"
__nv_reservedSMEM_offset_0_alias:
	.zero		0
	.zero		64


//--------------------- .nv.constant0._Z11sobelFilterPhS_ii --------------------------
	.section	.nv.constant0._Z11sobelFilterPhS_ii,"a",@progbits
	.sectionflags	@""
	.align	4
.nv.constant0._Z11sobelFilterPhS_ii:
	.zero		920


//--------------------- .nv.constant0._Z21rgbToGrayscale_uchar3P6uchar3Phii --------------------------
	.section	.nv.constant0._Z21rgbToGrayscale_uchar3P6uchar3Phii,"a",@progbits
	.sectionflags	@""
	.align	4
.nv.constant0._Z21rgbToGrayscale_uchar3P6uchar3Phii:
	.zero		920


//--------------------- SYMBOLS --------------------------

	.type		.nv.reservedSmem.offset0,@object
	.size		.nv.reservedSmem.offset0,0x4
